//
// Generated by NVIDIA NVVM Compiler
//
// Compiler Build ID: CL-36424714
// Cuda compilation tools, release 13.0, V13.0.88
// Based on NVVM 20.0.0
//

.version 9.0
.target sm_100
.address_size 64

	// .globl	_Z12mandelKernelffffmiPi

.visible .entry _Z12mandelKernelffffmiPi(
	.param .f32 _Z12mandelKernelffffmiPi_param_0,
	.param .f32 _Z12mandelKernelffffmiPi_param_1,
	.param .f32 _Z12mandelKernelffffmiPi_param_2,
	.param .f32 _Z12mandelKernelffffmiPi_param_3,
	.param .u64 _Z12mandelKernelffffmiPi_param_4,
	.param .u32 _Z12mandelKernelffffmiPi_param_5,
	.param .u64 .ptr .align 1 _Z12mandelKernelffffmiPi_param_6
)
{
	.reg .pred 	%p<4>;
	.reg .b32 	%r<17>;
	.reg .b32 	%f<20>;
	.reg .b64 	%rd<8>;

	ld.param.f32 	%f9, [_Z12mandelKernelffffmiPi_param_0];
	ld.param.f32 	%f10, [_Z12mandelKernelffffmiPi_param_1];
	ld.param.f32 	%f11, [_Z12mandelKernelffffmiPi_param_2];
	ld.param.f32 	%f12, [_Z12mandelKernelffffmiPi_param_3];
	ld.param.u64 	%rd1, [_Z12mandelKernelffffmiPi_param_4];
	ld.param.u32 	%r6, [_Z12mandelKernelffffmiPi_param_5];
	ld.param.u64 	%rd2, [_Z12mandelKernelffffmiPi_param_6];
	mov.u32 	%r8, %ctaid.x;
	mov.u32 	%r9, %ntid.x;
	mov.u32 	%r10, %tid.x;
	mad.lo.s32 	%r1, %r8, %r9, %r10;
	mov.u32 	%r11, %ctaid.y;
	mov.u32 	%r12, %ntid.y;
	mov.u32 	%r13, %tid.y;
	mad.lo.s32 	%r2, %r11, %r12, %r13;
	cvt.rn.f32.s32 	%f13, %r1;
	fma.rn.f32 	%f1, %f11, %f13, %f9;
	cvt.rn.f32.u32 	%f14, %r2;
	fma.rn.f32 	%f2, %f12, %f14, %f10;
	setp.lt.s32 	%p1, %r6, 1;
	mov.b32 	%r16, 0;
	@%p1 bra 	$L__BB0_4;
	mov.b32 	%r15, 0;
	mov.f32 	%f18, %f2;
	mov.f32 	%f19, %f1;
$L__BB0_2:
	mul.f32 	%f5, %f19, %f19;
	mul.f32 	%f6, %f18, %f18;
	add.f32 	%f15, %f5, %f6;
	setp.gt.f32 	%p2, %f15, 0f40800000;
	mov.u32 	%r16, %r15;
	@%p2 bra 	$L__BB0_4;
	sub.f32 	%f16, %f5, %f6;
	add.f32 	%f17, %f19, %f19;
	add.f32 	%f19, %f1, %f16;
	fma.rn.f32 	%f18, %f17, %f18, %f2;
	add.s32 	%r15, %r15, 1;
	setp.ne.s32 	%p3, %r15, %r6;
	mov.u32 	%r16, %r6;
	@%p3 bra 	$L__BB0_2;
$L__BB0_4:
	cvta.to.global.u64 	%rd3, %rd2;
	cvt.u64.u32 	%rd4, %r2;
	mad.lo.s64 	%rd5, %rd1, %rd4, %rd3;
	mul.wide.s32 	%rd6, %r1, 4;
	add.s64 	%rd7, %rd5, %rd6;
	st.global.u32 	[%rd7], %r16;
	ret;

}


// ===== COMPILED SASS (sm_100) =====

	.target	sm_100

	.elftype	@"ET_EXEC"


//--------------------- .note.nv.tkinfo           --------------------------
	.section	.note.nv.tkinfo,"",@"SHT_NOTE"
	.sectionflags	@"SHF_NOTE_NV_TKINFO"
	.tkinfo
        /*0018*/ 	.word	0x00000002
        /*0030*/ 	.string	""
        /*0030*/ 	.string	"ptxas"
        /*0030*/ 	.string	"Cuda compilation tools, release 13.0, V13.0.88"
        /*0030*/ 	.string	"Build cuda_13.0.r13.0/compiler.36424714_0"
        /*0030*/ 	.string	"-arch sm_100 -m 64 "



//--------------------- .note.nv.cuinfo           --------------------------
	.section	.note.nv.cuinfo,"",@"SHT_NOTE"
	.sectionflags	@"SHF_NOTE_NV_CUINFO"
        /*0018*/ 	.short	0x0002
        /*001a*/ 	.short	0x0064
        /*001c*/ 	.short	0x0082
	.zero		2


//--------------------- .nv.info                  --------------------------
	.section	.nv.info,"",@"SHT_CUDA_INFO"
	.align	4


	//----- nvinfo : EIATTR_REGCOUNT
	.align		4
        /*0000*/ 	.byte	0x04, 0x2f
        /*0002*/ 	.short	(.L_1 - .L_0)
	.align		4
.L_0:
        /*0004*/ 	.word	index@(_Z12mandelKernelffffmiPi)
        /*0008*/ 	.word	0x00000012


	//----- nvinfo : EIATTR_FRAME_SIZE
	.align		4
.L_1:
        /*000c*/ 	.byte	0x04, 0x11
        /*000e*/ 	.short	(.L_3 - .L_2)
	.align		4
.L_2:
        /*0010*/ 	.word	index@(_Z12mandelKernelffffmiPi)
        /*0014*/ 	.word	0x00000000


	//----- nvinfo : EIATTR_MIN_STACK_SIZE
	.align		4
.L_3:
        /*0018*/ 	.byte	0x04, 0x12
        /*001a*/ 	.short	(.L_5 - .L_4)
	.align		4
.L_4:
        /*001c*/ 	.word	index@(_Z12mandelKernelffffmiPi)
        /*0020*/ 	.word	0x00000000
.L_5:


//--------------------- .nv.compat                --------------------------
	.section	.nv.compat,"",@"SHT_CUDA_COMPAT_INFO"
	.align	4
        /*0000*/ 	.byte	0x02, 0x09, 0x00, 0x00, 0x02, 0x02, 0x01, 0x00, 0x02, 0x05, 0x05, 0x00, 0x03, 0x07, 0x01, 0x01
        /*0010*/ 	.byte	0x02, 0x03, 0x00, 0x00, 0x02, 0x06, 0x01, 0x00, 0x04, 0x0b, 0x08, 0x00, 0x01, 0x00, 0x00, 0x00
        /*0020*/ 	.byte	0x00, 0x00, 0x00, 0x00


//--------------------- .nv.info._Z12mandelKernelffffmiPi --------------------------
	.section	.nv.info._Z12mandelKernelffffmiPi,"",@"SHT_CUDA_INFO"
	.sectionflags	@""
	.align	4


	//----- nvinfo : EIATTR_CUDA_API_VERSION
	.align		4
        /*0000*/ 	.byte	0x04, 0x37
        /*0002*/ 	.short	(.L_7 - .L_6)
.L_6:
        /*0004*/ 	.word	0x00000082


	//----- nvinfo : EIATTR_KPARAM_INFO
	.align		4
.L_7:
        /*0008*/ 	.byte	0x04, 0x17
        /*000a*/ 	.short	(.L_9 - .L_8)
.L_8:
        /*000c*/ 	.word	0x00000000
        /*0010*/ 	.short	0x0006
        /*0012*/ 	.short	0x0020
        /*0014*/ 	.byte	0x00, 0xf5, 0x21, 0x00


	//----- nvinfo : EIATTR_KPARAM_INFO
	.align		4
.L_9:
        /*0018*/ 	.byte	0x04, 0x17
        /*001a*/ 	.short	(.L_11 - .L_10)
.L_10:
        /*001c*/ 	.word	0x00000000
        /*0020*/ 	.short	0x0005
        /*0022*/ 	.short	0x0018
        /*0024*/ 	.byte	0x00, 0xf0, 0x11, 0x00


	//----- nvinfo : EIATTR_KPARAM_INFO
	.align		4
.L_11:
        /*0028*/ 	.byte	0x04, 0x17
        /*002a*/ 	.short	(.L_13 - .L_12)
.L_12:
        /*002c*/ 	.word	0x00000000
        /*0030*/ 	.short	0x0004
        /*0032*/ 	.short	0x0010
        /*0034*/ 	.byte	0x00, 0xf0, 0x21, 0x00


	//----- nvinfo : EIATTR_KPARAM_INFO
	.align		4
.L_13:
        /*0038*/ 	.byte	0x04, 0x17
        /*003a*/ 	.short	(.L_15 - .L_14)
.L_14:
        /*003c*/ 	.word	0x00000000
        /*0040*/ 	.short	0x0003
        /*0042*/ 	.short	0x000c
        /*0044*/ 	.byte	0x00, 0xf0, 0x11, 0x00


	//----- nvinfo : EIATTR_KPARAM_INFO
	.align		4
.L_15:
        /*0048*/ 	.byte	0x04, 0x17
        /*004a*/ 	.short	(.L_17 - .L_16)
.L_16:
        /*004c*/ 	.word	0x00000000
        /*0050*/ 	.short	0x0002
        /*0052*/ 	.short	0x0008
        /*0054*/ 	.byte	0x00, 0xf0, 0x11, 0x00


	//----- nvinfo : EIATTR_KPARAM_INFO
	.align		4
.L_17:
        /*0058*/ 	.byte	0x04, 0x17
        /*005a*/ 	.short	(.L_19 - .L_18)
.L_18:
        /*005c*/ 	.word	0x00000000
        /*0060*/ 	.short	0x0001
        /*0062*/ 	.short	0x0004
        /*0064*/ 	.byte	0x00, 0xf0, 0x11, 0x00


	//----- nvinfo : EIATTR_KPARAM_INFO
	.align		4
.L_19:
        /*0068*/ 	.byte	0x04, 0x17
        /*006a*/ 	.short	(.L_21 - .L_20)
.L_20:
        /*006c*/ 	.word	0x00000000
        /*0070*/ 	.short	0x0000
        /*0072*/ 	.short	0x0000
        /*0074*/ 	.byte	0x00, 0xf0, 0x11, 0x00


	//----- nvinfo : EIATTR_SPARSE_MMA_MASK
	.align		4
.L_21:
        /*0078*/ 	.byte	0x03, 0x50
        /*007a*/ 	.short	0x0000


	//----- nvinfo : EIATTR_MAXREG_COUNT
	.align		4
        /*007c*/ 	.byte	0x03, 0x1b
        /*007e*/ 	.short	0x00ff


	//----- nvinfo : EIATTR_MERCURY_ISA_VERSION
	.align		4
        /*0080*/ 	.byte	0x03, 0x5f
        /*0082*/ 	.short	0x0101


	//----- nvinfo : EIATTR_VRC_CTA_INIT_COUNT
	.align		4
        /*0084*/ 	.byte	0x02, 0x4a
	.zero		1
	.zero		1


	//----- nvinfo : EIATTR_EXIT_INSTR_OFFSETS
	.align		4
        /*0088*/ 	.byte	0x04, 0x1c
        /*008a*/ 	.short	(.L_23 - .L_22)


	//   ....[0]....
.L_22:
        /*008c*/ 	.word	0x000002e0


	//----- nvinfo : EIATTR_CRS_STACK_SIZE
	.align		4
.L_23:
        /*0090*/ 	.byte	0x04, 0x1e
        /*0092*/ 	.short	(.L_25 - .L_24)
.L_24:
        /*0094*/ 	.word	0x00000000


	//----- nvinfo : EIATTR_CBANK_PARAM_SIZE
	.align		4
.L_25:
        /*0098*/ 	.byte	0x03, 0x19
        /*009a*/ 	.short	0x0028


	//----- nvinfo : EIATTR_PARAM_CBANK
	.align		4
        /*009c*/ 	.byte	0x04, 0x0a
        /*009e*/ 	.short	(.L_27 - .L_26)
	.align		4
.L_26:
        /*00a0*/ 	.word	index@(.nv.constant0._Z12mandelKernelffffmiPi)
        /*00a4*/ 	.short	0x0380
        /*00a6*/ 	.short	0x0028


	//----- nvinfo : EIATTR_SW_WAR
	.align		4
.L_27:
        /*00a8*/ 	.byte	0x04, 0x36
        /*00aa*/ 	.short	(.L_29 - .L_28)
.L_28:
        /*00ac*/ 	.word	0x00000008
.L_29:


//--------------------- .nv.callgraph             --------------------------
	.section	.nv.callgraph,"",@"SHT_CUDA_CALLGRAPH"
	.align	4
	.sectionentsize	8
	.align		4
        /*0000*/ 	.word	0x00000000
	.align		4
        /*0004*/ 	.word	0xffffffff
	.align		4
        /*0008*/ 	.word	0x00000000
	.align		4
        /*000c*/ 	.word	0xfffffffe
	.align		4
        /*0010*/ 	.word	0x00000000
	.align		4
        /*0014*/ 	.word	0xfffffffd
	.align		4
        /*0018*/ 	.word	0x00000000
	.align		4
        /*001c*/ 	.word	0xfffffffc


//--------------------- .text._Z12mandelKernelffffmiPi --------------------------
	.section	.text._Z12mandelKernelffffmiPi,"ax",@progbits
	.align	128
        .global         _Z12mandelKernelffffmiPi
        .type           _Z12mandelKernelffffmiPi,@function
        .size           _Z12mandelKernelffffmiPi,(.L_x_4 - _Z12mandelKernelffffmiPi)
        .other          _Z12mandelKernelffffmiPi,@"STO_CUDA_ENTRY STV_DEFAULT"
_Z12mandelKernelffffmiPi:
.text._Z12mandelKernelffffmiPi:
[----:B------:R-:W-:Y:S01]  /*0000*/  LDC R1, c[0x0][0x37c] ;  /* 0x0000df00ff017b82 */ /* 0x000fe20000000800 */
[----:B------:R-:W0:Y:S07]  /*0010*/  S2R R2, SR_TID.Y ;  /* 0x0000000000027919 */ /* 0x000e2e0000002200 */
[----:B------:R-:W1:Y:S01]  /*0020*/  LDC R5, c[0x0][0x360] ;  /* 0x0000d800ff057b82 */ /* 0x000e620000000800 */
[----:B------:R-:W2:Y:S01]  /*0030*/  LDCU UR6, c[0x0][0x398] ;  /* 0x00007300ff0677ac */ /* 0x000ea20008000800 */
[----:B------:R-:W1:Y:S06]  /*0040*/  S2R R0, SR_TID.X ;  /* 0x0000000000007919 */ /* 0x000e6c0000002100 */
[----:B------:R-:W0:Y:S08]  /*0050*/  S2UR UR5, SR_CTAID.Y ;  /* 0x00000000000579c3 */ /* 0x000e300000002600 */
[----:B------:R-:W0:Y:S01]  /*0060*/  LDC R7, c[0x0][0x364] ;  /* 0x0000d900ff077b82 */ /* 0x000e220000000800 */
[----:B--2---:R-:W-:-:S07]  /*0070*/  UISETP.GE.AND UP0, UPT, UR6, 0x1, UPT ;  /* 0x000000010600788c */ /* 0x004fce000bf06270 */
[----:B------:R-:W1:Y:S08]  /*0080*/  S2UR UR4, SR_CTAID.X ;  /* 0x00000000000479c3 */ /* 0x000e700000002500 */
[----:B------:R-:W2:Y:S08]  /*0090*/  LDC.64 R10, c[0x0][0x380] ;  /* 0x0000e000ff0a7b82 */ /* 0x000eb00000000a00 */
[----:B------:R-:W2:Y:S01]  /*00a0*/  LDC.64 R8, c[0x0][0x388] ;  /* 0x0000e200ff087b82 */ /* 0x000ea20000000a00 */
[----:B0-----:R-:W-:-:S02]  /*00b0*/  IMAD R7, R7, UR5, R2 ;  /* 0x0000000507077c24 */ /* 0x001fc4000f8e0202 */
[----:B-1----:R-:W-:-:S03]  /*00c0*/  IMAD R5, R5, UR4, R0 ;  /* 0x0000000405057c24 */ /* 0x002fc6000f8e0200 */
[----:B------:R-:W-:Y:S01]  /*00d0*/  I2FP.F32.U32 R0, R7 ;  /* 0x0000000700007245 */ /* 0x000fe20000201000 */
[----:B------:R-:W0:Y:S01]  /*00e0*/  LDCU.64 UR4, c[0x0][0x358] ;  /* 0x00006b00ff0477ac */ /* 0x000e220008000a00 */
[----:B------:R-:W-:-:S03]  /*00f0*/  I2FP.F32.S32 R3, R5 ;  /* 0x0000000500037245 */ /* 0x000fc60000201400 */
[----:B--2---:R-:W-:Y:S01]  /*0100*/  FFMA R0, R0, R9, R11 ;  /* 0x0000000900007223 */ /* 0x004fe2000000000b */
[----:B------:R-:W-:Y:S02]  /*0110*/  HFMA2 R9, -RZ, RZ, 0, 0 ;  /* 0x00000000ff097431 */ /* 0x000fe400000001ff */
[----:B------:R-:W-:Y:S01]  /*0120*/  FFMA R3, R3, R8, R10 ;  /* 0x0000000803037223 */ /* 0x000fe2000000000a */
[----:B0-----:R-:W-:Y:S06]  /*0130*/  BRA.U !UP0, `(.L_x_0) ;  /* 0x0000000108507547 */ /* 0x001fec000b800000 */
[----:B------:R-:W-:Y:S01]  /*0140*/  BSSY.RECONVERGENT B0, `(.L_x_0) ;  /* 0x0000013000007945 */ /* 0x000fe20003800200 */
[----:B------:R-:W-:Y:S01]  /*0150*/  MOV R9, RZ ;  /* 0x000000ff00097202 */ /* 0x000fe20000000f00 */
[----:B------:R-:W0:Y:S01]  /*0160*/  LDCU UR8, c[0x0][0x398] ;  /* 0x00007300ff0877ac */ /* 0x000e220008000800 */
[----:B------:R-:W-:Y:S02]  /*0170*/  MOV R11, R0 ;  /* 0x00000000000b7202 */ /* 0x000fe40000000f00 */
[----:B------:R-:W-:Y:S01]  /*0180*/  MOV R2, R3 ;  /* 0x0000000300027202 */ /* 0x000fe20000000f00 */
[----:B------:R-:W1:Y:S06]  /*0190*/  LDCU UR9, c[0x0][0x398] ;  /* 0x00007300ff0977ac */ /* 0x000e6c0008000800 */
.L_x_2:
[----:B------:R-:W-:Y:S01]  /*01a0*/  FMUL R4, R2, R2 ;  /* 0x0000000202047220 */ /* 0x000fe20000400000 */
[----:B------:R-:W-:-:S04]  /*01b0*/  FMUL R15, R11, R11 ;  /* 0x0000000b0b0f7220 */ /* 0x000fc80000400000 */
[----:B------:R-:W-:-:S05]  /*01c0*/  FADD R6, R4, R15 ;  /* 0x0000000f04067221 */ /* 0x000fca0000000000 */
[----:B------:R-:W-:-:S13]  /*01d0*/  FSETP.GT.AND P0, PT, R6, 4, PT ;  /* 0x408000000600780b */ /* 0x000fda0003f04000 */
[----:B------:R-:W-:Y:S05]  /*01e0*/  @P0 BRA `(.L_x_1) ;  /* 0x0000000000200947 */ /* 0x000fea0003800000 */
[----:B------:R-:W-:Y:S01]  /*01f0*/  IADD3 R9, PT, PT, R9, 0x1, RZ ;  /* 0x0000000109097810 */ /* 0x000fe20007ffe0ff */
[----:B------:R-:W-:Y:S01]  /*0200*/  FADD R13, R2, R2 ;  /* 0x00000002020d7221 */ /* 0x000fe20000000000 */
[----:B------:R-:W-:Y:S02]  /*0210*/  FADD R2, R4, -R15 ;  /* 0x8000000f04027221 */ /* 0x000fe40000000000 */
[----:B-1----:R-:W-:Y:S01]  /*0220*/  ISETP.NE.AND P0, PT, R9, UR9, PT ;  /* 0x0000000909007c0c */ /* 0x002fe2000bf05270 */
[----:B------:R-:W-:Y:S01]  /*0230*/  FFMA R11, R13, R11, R0 ;  /* 0x0000000b0d0b7223 */ /* 0x000fe20000000000 */
[----:B------:R-:W-:-:S11]  /*0240*/  FADD R2, R3, R2 ;  /* 0x0000000203027221 */ /* 0x000fd60000000000 */
[----:B------:R-:W-:Y:S05]  /*0250*/  @P0 BRA `(.L_x_2) ;  /* 0xfffffffc00d00947 */ /* 0x000fea000383ffff */
[----:B0-----:R-:W-:-:S07]  /*0260*/  MOV R9, UR8 ;  /* 0x0000000800097c02 */ /* 0x001fce0008000f00 */
.L_x_1:
[----:B01----:R-:W-:Y:S05]  /*0270*/  BSYNC.RECONVERGENT B0 ;  /* 0x0000000000007941 */ /* 0x003fea0003800200 */
.L_x_0:
[----:B------:R-:W0:Y:S01]  /*0280*/  LDC.64 R2, c[0x0][0x3a0] ;  /* 0x0000e800ff027b82 */ /* 0x000e220000000a00 */
[----:B------:R-:W0:Y:S02]  /*0290*/  LDCU.64 UR6, c[0x0][0x390] ;  /* 0x00007200ff0677ac */ /* 0x000e240008000a00 */
[----:B0-----:R-:W-:-:S04]  /*02a0*/  IMAD.WIDE.U32 R2, R7, UR6, R2 ;  /* 0x0000000607027c25 */ /* 0x001fc8000f8e0002 */
[----:B------:R-:W-:Y:S02]  /*02b0*/  IMAD R3, R7, UR7, R3 ;  /* 0x0000000707037c24 */ /* 0x000fe4000f8e0203 */
[----:B------:R-:W-:-:S05]  /*02c0*/  IMAD.WIDE R2, R5, 0x4, R2 ;  /* 0x0000000405027825 */ /* 0x000fca00078e0202 */
[----:B------:R-:W-:Y:S01]  /*02d0*/  STG.E desc[UR4][R2.64], R9 ;  /* 0x0000000902007986 */ /* 0x000fe2000c101904 */
[----:B------:R-:W-:Y:S05]  /*02e0*/  EXIT ;  /* 0x000000000000794d */ /* 0x000fea0003800000 */
.L_x_3:
[----:B------:R-:W-:-:S00]  /*02f0*/  BRA `(.L_x_3) ;  /* 0xfffffffc00fc7947 */ /* 0x000fc0000383ffff */
[----:B------:R-:W-:-:S00]  /*0300*/  NOP ;  /* 0x0000000000007918 */ /* 0x000fc00000000000 */
[----:B------:R-:W-:-:S00]  /*0310*/  NOP ;  /* 0x0000000000007918 */ /* 0x000fc00000000000 */
[----:B------:R-:W-:-:S00]  /*0320*/  NOP ;  /* 0x0000000000007918 */ /* 0x000fc00000000000 */
[----:B------:R-:W-:-:S00]  /*0330*/  NOP ;  /* 0x0000000000007918 */ /* 0x000fc00000000000 */
[----:B------:R-:W-:-:S00]  /*0340*/  NOP ;  /* 0x0000000000007918 */ /* 0x000fc00000000000 */
[----:B------:R-:W-:-:S00]  /*0350*/  NOP ;  /* 0x0000000000007918 */ /* 0x000fc00000000000 */
[----:B------:R-:W-:-:S00]  /*0360*/  NOP ;  /* 0x0000000000007918 */ /* 0x000fc00000000000 */
[----:B------:R-:W-:-:S00]  /*0370*/  NOP ;  /* 0x0000000000007918 */ /* 0x000fc00000000000 */
.L_x_4:


//--------------------- .nv.shared.reserved.0     --------------------------
	.section	.nv.shared.reserved.0,"aw",@nobits
	.weak		__nv_reservedSMEM_offset_0_alias
	.size		__nv_reservedSMEM_offset_0_alias, 0, 64
	.other		__nv_reservedSMEM_offset_0_alias,@"STO_CUDA_RESERVED_SHARED STV_DEFAULT"
__nv_reservedSMEM_offset_0_alias:
	.zero		0
	.zero		64


//--------------------- .nv.constant0._Z12mandelKernelffffmiPi --------------------------
	.section	.nv.constant0._Z12mandelKernelffffmiPi,"a",@progbits
	.sectionflags	@""
	.align	4
.nv.constant0._Z12mandelKernelffffmiPi:
	.zero		936


//--------------------- SYMBOLS --------------------------

	.type		.nv.reservedSmem.offset0,@object
	.size		.nv.reservedSmem.offset0,0x4
